//
// Generated by NVIDIA NVVM Compiler
//
// Compiler Build ID: CL-36424714
// Cuda compilation tools, release 13.0, V13.0.88
// Based on NVVM 20.0.0
//

.version 9.0
.target sm_100
.address_size 64

	// .globl	_Z17convolutionKernelPKfS0_Pfii

.visible .entry _Z17convolutionKernelPKfS0_Pfii(
	.param .u64 .ptr .align 1 _Z17convolutionKernelPKfS0_Pfii_param_0,
	.param .u64 .ptr .align 1 _Z17convolutionKernelPKfS0_Pfii_param_1,
	.param .u64 .ptr .align 1 _Z17convolutionKernelPKfS0_Pfii_param_2,
	.param .u32 _Z17convolutionKernelPKfS0_Pfii_param_3,
	.param .u32 _Z17convolutionKernelPKfS0_Pfii_param_4
)
{
	.reg .pred 	%p<56>;
	.reg .b32 	%r<41>;
	.reg .b32 	%f<96>;
	.reg .b64 	%rd<47>;

	ld.param.u64 	%rd7, [_Z17convolutionKernelPKfS0_Pfii_param_0];
	ld.param.u64 	%rd8, [_Z17convolutionKernelPKfS0_Pfii_param_1];
	ld.param.u64 	%rd6, [_Z17convolutionKernelPKfS0_Pfii_param_2];
	ld.param.u32 	%r28, [_Z17convolutionKernelPKfS0_Pfii_param_3];
	ld.param.u32 	%r29, [_Z17convolutionKernelPKfS0_Pfii_param_4];
	cvta.to.global.u64 	%rd1, %rd8;
	cvta.to.global.u64 	%rd2, %rd7;
	mov.u32 	%r30, %ctaid.x;
	mov.u32 	%r31, %ntid.x;
	mov.u32 	%r32, %tid.x;
	mad.lo.s32 	%r1, %r30, %r31, %r32;
	setp.ge.s32 	%p1, %r1, %r28;
	@%p1 bra 	$L__BB0_43;
	setp.lt.s32 	%p2, %r29, 1;
	mov.f32 	%f75, 0f00000000;
	@%p2 bra 	$L__BB0_42;
	shr.u32 	%r34, %r29, 1;
	sub.s32 	%r2, %r1, %r34;
	and.b32  	%r3, %r29, 7;
	setp.lt.u32 	%p3, %r29, 8;
	mov.f32 	%f75, 0f00000000;
	mov.b32 	%r39, 0;
	@%p3 bra 	$L__BB0_21;
	and.b32  	%r39, %r29, 2147483640;
	mov.f32 	%f75, 0f00000000;
	mov.b32 	%r37, 0;
$L__BB0_4:
	.pragma "nounroll";
	add.s32 	%r6, %r2, %r37;
	setp.lt.s32 	%p4, %r6, 0;
	setp.ge.s32 	%p5, %r6, %r28;
	mul.wide.u32 	%rd9, %r37, 4;
	add.s64 	%rd3, %rd1, %rd9;
	or.pred  	%p6, %p4, %p5;
	@%p6 bra 	$L__BB0_6;
	mul.wide.u32 	%rd10, %r6, 4;
	add.s64 	%rd11, %rd2, %rd10;
	ld.global.f32 	%f42, [%rd11];
	ld.global.f32 	%f43, [%rd3];
	fma.rn.f32 	%f75, %f42, %f43, %f75;
$L__BB0_6:
	add.s32 	%r7, %r6, 1;
	setp.lt.s32 	%p7, %r7, 0;
	setp.ge.s32 	%p8, %r7, %r28;
	or.pred  	%p9, %p7, %p8;
	@%p9 bra 	$L__BB0_8;
	mul.wide.u32 	%rd12, %r7, 4;
	add.s64 	%rd13, %rd2, %rd12;
	ld.global.f32 	%f44, [%rd13];
	ld.global.f32 	%f45, [%rd3+4];
	fma.rn.f32 	%f75, %f44, %f45, %f75;
$L__BB0_8:
	add.s32 	%r8, %r6, 2;
	setp.lt.s32 	%p10, %r8, 0;
	setp.ge.s32 	%p11, %r8, %r28;
	or.pred  	%p12, %p10, %p11;
	@%p12 bra 	$L__BB0_10;
	mul.wide.u32 	%rd14, %r8, 4;
	add.s64 	%rd15, %rd2, %rd14;
	ld.global.f32 	%f46, [%rd15];
	ld.global.f32 	%f47, [%rd3+8];
	fma.rn.f32 	%f75, %f46, %f47, %f75;
$L__BB0_10:
	add.s32 	%r9, %r6, 3;
	setp.lt.s32 	%p13, %r9, 0;
	setp.ge.s32 	%p14, %r9, %r28;
	or.pred  	%p15, %p13, %p14;
	@%p15 bra 	$L__BB0_12;
	mul.wide.u32 	%rd16, %r9, 4;
	add.s64 	%rd17, %rd2, %rd16;
	ld.global.f32 	%f48, [%rd17];
	ld.global.f32 	%f49, [%rd3+12];
	fma.rn.f32 	%f75, %f48, %f49, %f75;
$L__BB0_12:
	add.s32 	%r10, %r6, 4;
	setp.lt.s32 	%p16, %r10, 0;
	setp.ge.s32 	%p17, %r10, %r28;
	or.pred  	%p18, %p16, %p17;
	@%p18 bra 	$L__BB0_14;
	mul.wide.u32 	%rd18, %r10, 4;
	add.s64 	%rd19, %rd2, %rd18;
	ld.global.f32 	%f50, [%rd19];
	ld.global.f32 	%f51, [%rd3+16];
	fma.rn.f32 	%f75, %f50, %f51, %f75;
$L__BB0_14:
	add.s32 	%r11, %r6, 5;
	setp.lt.s32 	%p19, %r11, 0;
	setp.ge.s32 	%p20, %r11, %r28;
	or.pred  	%p21, %p19, %p20;
	@%p21 bra 	$L__BB0_16;
	mul.wide.u32 	%rd20, %r11, 4;
	add.s64 	%rd21, %rd2, %rd20;
	ld.global.f32 	%f52, [%rd21];
	ld.global.f32 	%f53, [%rd3+20];
	fma.rn.f32 	%f75, %f52, %f53, %f75;
$L__BB0_16:
	add.s32 	%r12, %r6, 6;
	setp.lt.s32 	%p22, %r12, 0;
	setp.ge.s32 	%p23, %r12, %r28;
	or.pred  	%p24, %p22, %p23;
	@%p24 bra 	$L__BB0_18;
	mul.wide.u32 	%rd22, %r12, 4;
	add.s64 	%rd23, %rd2, %rd22;
	ld.global.f32 	%f54, [%rd23];
	ld.global.f32 	%f55, [%rd3+24];
	fma.rn.f32 	%f75, %f54, %f55, %f75;
$L__BB0_18:
	add.s32 	%r13, %r6, 7;
	setp.lt.s32 	%p25, %r13, 0;
	setp.ge.s32 	%p26, %r13, %r28;
	or.pred  	%p27, %p25, %p26;
	@%p27 bra 	$L__BB0_20;
	mul.wide.u32 	%rd24, %r13, 4;
	add.s64 	%rd25, %rd2, %rd24;
	ld.global.f32 	%f56, [%rd25];
	ld.global.f32 	%f57, [%rd3+28];
	fma.rn.f32 	%f75, %f56, %f57, %f75;
$L__BB0_20:
	add.s32 	%r37, %r37, 8;
	setp.ne.s32 	%p28, %r37, %r39;
	@%p28 bra 	$L__BB0_4;
$L__BB0_21:
	setp.eq.s32 	%p29, %r3, 0;
	@%p29 bra 	$L__BB0_42;
	and.b32  	%r16, %r29, 3;
	setp.lt.u32 	%p30, %r3, 4;
	@%p30 bra 	$L__BB0_32;
	add.s32 	%r17, %r2, %r39;
	setp.lt.s32 	%p31, %r17, 0;
	setp.ge.s32 	%p32, %r17, %r28;
	mul.wide.u32 	%rd26, %r39, 4;
	add.s64 	%rd4, %rd1, %rd26;
	or.pred  	%p33, %p31, %p32;
	@%p33 bra 	$L__BB0_25;
	mul.wide.u32 	%rd27, %r17, 4;
	add.s64 	%rd28, %rd2, %rd27;
	ld.global.f32 	%f59, [%rd28];
	ld.global.f32 	%f60, [%rd4];
	fma.rn.f32 	%f75, %f59, %f60, %f75;
$L__BB0_25:
	add.s32 	%r18, %r17, 1;
	setp.lt.s32 	%p34, %r18, 0;
	setp.ge.s32 	%p35, %r18, %r28;
	or.pred  	%p36, %p34, %p35;
	@%p36 bra 	$L__BB0_27;
	mul.wide.u32 	%rd29, %r18, 4;
	add.s64 	%rd30, %rd2, %rd29;
	ld.global.f32 	%f61, [%rd30];
	ld.global.f32 	%f62, [%rd4+4];
	fma.rn.f32 	%f75, %f61, %f62, %f75;
$L__BB0_27:
	add.s32 	%r19, %r17, 2;
	setp.lt.s32 	%p37, %r19, 0;
	setp.ge.s32 	%p38, %r19, %r28;
	or.pred  	%p39, %p37, %p38;
	@%p39 bra 	$L__BB0_29;
	mul.wide.u32 	%rd31, %r19, 4;
	add.s64 	%rd32, %rd2, %rd31;
	ld.global.f32 	%f63, [%rd32];
	ld.global.f32 	%f64, [%rd4+8];
	fma.rn.f32 	%f75, %f63, %f64, %f75;
$L__BB0_29:
	add.s32 	%r20, %r17, 3;
	setp.lt.s32 	%p40, %r20, 0;
	setp.ge.s32 	%p41, %r20, %r28;
	or.pred  	%p42, %p40, %p41;
	@%p42 bra 	$L__BB0_31;
	mul.wide.u32 	%rd33, %r20, 4;
	add.s64 	%rd34, %rd2, %rd33;
	ld.global.f32 	%f65, [%rd34];
	ld.global.f32 	%f66, [%rd4+12];
	fma.rn.f32 	%f75, %f65, %f66, %f75;
$L__BB0_31:
	add.s32 	%r39, %r39, 4;
$L__BB0_32:
	setp.eq.s32 	%p43, %r16, 0;
	@%p43 bra 	$L__BB0_42;
	setp.eq.s32 	%p44, %r16, 1;
	@%p44 bra 	$L__BB0_39;
	add.s32 	%r23, %r2, %r39;
	setp.lt.s32 	%p45, %r23, 0;
	setp.ge.s32 	%p46, %r23, %r28;
	mul.wide.u32 	%rd35, %r39, 4;
	add.s64 	%rd5, %rd1, %rd35;
	or.pred  	%p47, %p45, %p46;
	@%p47 bra 	$L__BB0_36;
	mul.wide.u32 	%rd36, %r23, 4;
	add.s64 	%rd37, %rd2, %rd36;
	ld.global.f32 	%f68, [%rd37];
	ld.global.f32 	%f69, [%rd5];
	fma.rn.f32 	%f75, %f68, %f69, %f75;
$L__BB0_36:
	add.s32 	%r24, %r23, 1;
	setp.lt.s32 	%p48, %r24, 0;
	setp.ge.s32 	%p49, %r24, %r28;
	or.pred  	%p50, %p48, %p49;
	@%p50 bra 	$L__BB0_38;
	mul.wide.u32 	%rd38, %r24, 4;
	add.s64 	%rd39, %rd2, %rd38;
	ld.global.f32 	%f70, [%rd39];
	ld.global.f32 	%f71, [%rd5+4];
	fma.rn.f32 	%f75, %f70, %f71, %f75;
$L__BB0_38:
	add.s32 	%r39, %r39, 2;
$L__BB0_39:
	and.b32  	%r36, %r29, 1;
	setp.eq.b32 	%p51, %r36, 1;
	not.pred 	%p52, %p51;
	@%p52 bra 	$L__BB0_42;
	add.s32 	%r27, %r2, %r39;
	setp.lt.s32 	%p53, %r27, 0;
	setp.ge.s32 	%p54, %r27, %r28;
	or.pred  	%p55, %p53, %p54;
	@%p55 bra 	$L__BB0_42;
	mul.wide.u32 	%rd40, %r27, 4;
	add.s64 	%rd41, %rd2, %rd40;
	ld.global.f32 	%f72, [%rd41];
	mul.wide.u32 	%rd42, %r39, 4;
	add.s64 	%rd43, %rd1, %rd42;
	ld.global.f32 	%f73, [%rd43];
	fma.rn.f32 	%f75, %f72, %f73, %f75;
$L__BB0_42:
	cvta.to.global.u64 	%rd44, %rd6;
	mul.wide.s32 	%rd45, %r1, 4;
	add.s64 	%rd46, %rd44, %rd45;
	st.global.f32 	[%rd46], %f75;
$L__BB0_43:
	ret;

}


// ===== COMPILED SASS (sm_100) =====

	.target	sm_100

	.elftype	@"ET_EXEC"


//--------------------- .note.nv.tkinfo           --------------------------
	.section	.note.nv.tkinfo,"",@"SHT_NOTE"
	.sectionflags	@"SHF_NOTE_NV_TKINFO"
	.tkinfo
        /*0018*/ 	.word	0x00000002
        /*0030*/ 	.string	""
        /*0030*/ 	.string	"ptxas"
        /*0030*/ 	.string	"Cuda compilation tools, release 13.0, V13.0.88"
        /*0030*/ 	.string	"Build cuda_13.0.r13.0/compiler.36424714_0"
        /*0030*/ 	.string	"-arch sm_100 -m 64 "



//--------------------- .note.nv.cuinfo           --------------------------
	.section	.note.nv.cuinfo,"",@"SHT_NOTE"
	.sectionflags	@"SHF_NOTE_NV_CUINFO"
        /*0018*/ 	.short	0x0002
        /*001a*/ 	.short	0x0064
        /*001c*/ 	.short	0x0082
	.zero		2


//--------------------- .nv.info                  --------------------------
	.section	.nv.info,"",@"SHT_CUDA_INFO"
	.align	4


	//----- nvinfo : EIATTR_REGCOUNT
	.align		4
        /*0000*/ 	.byte	0x04, 0x2f
        /*0002*/ 	.short	(.L_1 - .L_0)
	.align		4
.L_0:
        /*0004*/ 	.word	index@(_Z17convolutionKernelPKfS0_Pfii)
        /*0008*/ 	.word	0x00000020


	//----- nvinfo : EIATTR_FRAME_SIZE
	.align		4
.L_1:
        /*000c*/ 	.byte	0x04, 0x11
        /*000e*/ 	.short	(.L_3 - .L_2)
	.align		4
.L_2:
        /*0010*/ 	.word	index@(_Z17convolutionKernelPKfS0_Pfii)
        /*0014*/ 	.word	0x00000000


	//----- nvinfo : EIATTR_MIN_STACK_SIZE
	.align		4
.L_3:
        /*0018*/ 	.byte	0x04, 0x12
        /*001a*/ 	.short	(.L_5 - .L_4)
	.align		4
.L_4:
        /*001c*/ 	.word	index@(_Z17convolutionKernelPKfS0_Pfii)
        /*0020*/ 	.word	0x00000000
.L_5:


//--------------------- .nv.compat                --------------------------
	.section	.nv.compat,"",@"SHT_CUDA_COMPAT_INFO"
	.align	4
        /*0000*/ 	.byte	0x02, 0x09, 0x00, 0x00, 0x02, 0x02, 0x01, 0x00, 0x02, 0x05, 0x05, 0x00, 0x03, 0x07, 0x01, 0x01
        /*0010*/ 	.byte	0x02, 0x03, 0x00, 0x00, 0x02, 0x06, 0x01, 0x00, 0x04, 0x0b, 0x08, 0x00, 0x09, 0x00, 0x00, 0x00
        /*0020*/ 	.byte	0x00, 0x00, 0x00, 0x00


//--------------------- .nv.info._Z17convolutionKernelPKfS0_Pfii --------------------------
	.section	.nv.info._Z17convolutionKernelPKfS0_Pfii,"",@"SHT_CUDA_INFO"
	.sectionflags	@""
	.align	4


	//----- nvinfo : EIATTR_CUDA_API_VERSION
	.align		4
        /*0000*/ 	.byte	0x04, 0x37
        /*0002*/ 	.short	(.L_7 - .L_6)
.L_6:
        /*0004*/ 	.word	0x00000082


	//----- nvinfo : EIATTR_KPARAM_INFO
	.align		4
.L_7:
        /*0008*/ 	.byte	0x04, 0x17
        /*000a*/ 	.short	(.L_9 - .L_8)
.L_8:
        /*000c*/ 	.word	0x00000000
        /*0010*/ 	.short	0x0004
        /*0012*/ 	.short	0x001c
        /*0014*/ 	.byte	0x00, 0xf0, 0x11, 0x00


	//----- nvinfo : EIATTR_KPARAM_INFO
	.align		4
.L_9:
        /*0018*/ 	.byte	0x04, 0x17
        /*001a*/ 	.short	(.L_11 - .L_10)
.L_10:
        /*001c*/ 	.word	0x00000000
        /*0020*/ 	.short	0x0003
        /*0022*/ 	.short	0x0018
        /*0024*/ 	.byte	0x00, 0xf0, 0x11, 0x00


	//----- nvinfo : EIATTR_KPARAM_INFO
	.align		4
.L_11:
        /*0028*/ 	.byte	0x04, 0x17
        /*002a*/ 	.short	(.L_13 - .L_12)
.L_12:
        /*002c*/ 	.word	0x00000000
        /*0030*/ 	.short	0x0002
        /*0032*/ 	.short	0x0010
        /*0034*/ 	.byte	0x00, 0xf5, 0x21, 0x00


	//----- nvinfo : EIATTR_KPARAM_INFO
	.align		4
.L_13:
        /*0038*/ 	.byte	0x04, 0x17
        /*003a*/ 	.short	(.L_15 - .L_14)
.L_14:
        /*003c*/ 	.word	0x00000000
        /*0040*/ 	.short	0x0001
        /*0042*/ 	.short	0x0008
        /*0044*/ 	.byte	0x00, 0xf5, 0x21, 0x00


	//----- nvinfo : EIATTR_KPARAM_INFO
	.align		4
.L_15:
        /*0048*/ 	.byte	0x04, 0x17
        /*004a*/ 	.short	(.L_17 - .L_16)
.L_16:
        /*004c*/ 	.word	0x00000000
        /*0050*/ 	.short	0x0000
        /*0052*/ 	.short	0x0000
        /*0054*/ 	.byte	0x00, 0xf5, 0x21, 0x00


	//----- nvinfo : EIATTR_SPARSE_MMA_MASK
	.align		4
.L_17:
        /*0058*/ 	.byte	0x03, 0x50
        /*005a*/ 	.short	0x0000


	//----- nvinfo : EIATTR_MAXREG_COUNT
	.align		4
        /*005c*/ 	.byte	0x03, 0x1b
        /*005e*/ 	.short	0x00ff


	//----- nvinfo : EIATTR_MERCURY_ISA_VERSION
	.align		4
        /*0060*/ 	.byte	0x03, 0x5f
        /*0062*/ 	.short	0x0101


	//----- nvinfo : EIATTR_VRC_CTA_INIT_COUNT
	.align		4
        /*0064*/ 	.byte	0x02, 0x4a
	.zero		1
	.zero		1


	//----- nvinfo : EIATTR_EXIT_INSTR_OFFSETS
	.align		4
        /*0068*/ 	.byte	0x04, 0x1c
        /*006a*/ 	.short	(.L_19 - .L_18)


	//   ....[0]....
.L_18:
        /*006c*/ 	.word	0x00000070


	//   ....[1]....
        /*0070*/ 	.word	0x00000b10


	//----- nvinfo : EIATTR_CRS_STACK_SIZE
	.align		4
.L_19:
        /*0074*/ 	.byte	0x04, 0x1e
        /*0076*/ 	.short	(.L_21 - .L_20)
.L_20:
        /*0078*/ 	.word	0x00000000


	//----- nvinfo : EIATTR_CBANK_PARAM_SIZE
	.align		4
.L_21:
        /*007c*/ 	.byte	0x03, 0x19
        /*007e*/ 	.short	0x0020


	//----- nvinfo : EIATTR_PARAM_CBANK
	.align		4
        /*0080*/ 	.byte	0x04, 0x0a
        /*0082*/ 	.short	(.L_23 - .L_22)
	.align		4
.L_22:
        /*0084*/ 	.word	index@(.nv.constant0._Z17convolutionKernelPKfS0_Pfii)
        /*0088*/ 	.short	0x0380
        /*008a*/ 	.short	0x0020


	//----- nvinfo : EIATTR_SW_WAR
	.align		4
.L_23:
        /*008c*/ 	.byte	0x04, 0x36
        /*008e*/ 	.short	(.L_25 - .L_24)
.L_24:
        /*0090*/ 	.word	0x00000008
.L_25:


//--------------------- .nv.callgraph             --------------------------
	.section	.nv.callgraph,"",@"SHT_CUDA_CALLGRAPH"
	.align	4
	.sectionentsize	8
	.align		4
        /*0000*/ 	.word	0x00000000
	.align		4
        /*0004*/ 	.word	0xffffffff
	.align		4
        /*0008*/ 	.word	0x00000000
	.align		4
        /*000c*/ 	.word	0xfffffffe
	.align		4
        /*0010*/ 	.word	0x00000000
	.align		4
        /*0014*/ 	.word	0xfffffffd
	.align		4
        /*0018*/ 	.word	0x00000000
	.align		4
        /*001c*/ 	.word	0xfffffffc


//--------------------- .text._Z17convolutionKernelPKfS0_Pfii --------------------------
	.section	.text._Z17convolutionKernelPKfS0_Pfii,"ax",@progbits
	.align	128
        .global         _Z17convolutionKernelPKfS0_Pfii
        .type           _Z17convolutionKernelPKfS0_Pfii,@function
        .size           _Z17convolutionKernelPKfS0_Pfii,(.L_x_7 - _Z17convolutionKernelPKfS0_Pfii)
        .other          _Z17convolutionKernelPKfS0_Pfii,@"STO_CUDA_ENTRY STV_DEFAULT"
_Z17convolutionKernelPKfS0_Pfii:
.text._Z17convolutionKernelPKfS0_Pfii:
[----:B------:R-:W-:Y:S01]  /*0000*/  LDC R1, c[0x0][0x37c] ;  /* 0x0000df00ff017b82 */ /* 0x000fe20000000800 */
[----:B------:R-:W0:Y:S07]  /*0010*/  S2R R3, SR_TID.X ;  /* 0x0000000000037919 */ /* 0x000e2e0000002100 */
[----:B------:R-:W0:Y:S01]  /*0020*/  S2UR UR4, SR_CTAID.X ;  /* 0x00000000000479c3 */ /* 0x000e220000002500 */
[----:B------:R-:W1:Y:S07]  /*0030*/  LDCU UR5, c[0x0][0x398] ;  /* 0x00007300ff0577ac */ /* 0x000e6e0008000800 */
[----:B------:R-:W0:Y:S02]  /*0040*/  LDC R2, c[0x0][0x360] ;  /* 0x0000d800ff027b82 */ /* 0x000e240000000800 */
[----:B0-----:R-:W-:-:S05]  /*0050*/  IMAD R2, R2, UR4, R3 ;  /* 0x0000000402027c24 */ /* 0x001fca000f8e0203 */
[----:B-1----:R-:W-:-:S13]  /*0060*/  ISETP.GE.AND P0, PT, R2, UR5, PT ;  /* 0x0000000502007c0c */ /* 0x002fda000bf06270 */
[----:B------:R-:W-:Y:S05]  /*0070*/  @P0 EXIT ;  /* 0x000000000000094d */ /* 0x000fea0003800000 */
[----:B------:R-:W0:Y:S01]  /*0080*/  LDCU UR4, c[0x0][0x39c] ;  /* 0x00007380ff0477ac */ /* 0x000e220008000800 */
[----:B------:R-:W-:Y:S01]  /*0090*/  HFMA2 R0, -RZ, RZ, 0, 0 ;  /* 0x00000000ff007431 */ /* 0x000fe200000001ff */
[----:B------:R-:W1:Y:S01]  /*00a0*/  LDCU.64 UR8, c[0x0][0x358] ;  /* 0x00006b00ff0877ac */ /* 0x000e620008000a00 */
[----:B0-----:R-:W-:-:S09]  /*00b0*/  UISETP.GE.AND UP0, UPT, UR4, 0x1, UPT ;  /* 0x000000010400788c */ /* 0x001fd2000bf06270 */
[----:B-1----:R-:W-:Y:S05]  /*00c0*/  BRA.U !UP0, `(.L_x_0) ;  /* 0x0000000908847547 */ /* 0x002fea000b800000 */
[----:B------:R-:W-:Y:S01]  /*00d0*/  UISETP.GE.U32.AND UP0, UPT, UR4, 0x8, UPT ;  /* 0x000000080400788c */ /* 0x000fe2000bf06070 */
[----:B------:R-:W-:Y:S01]  /*00e0*/  IMAD.MOV.U32 R0, RZ, RZ, RZ ;  /* 0x000000ffff007224 */ /* 0x000fe200078e00ff */
[----:B------:R-:W-:Y:S01]  /*00f0*/  USHF.R.U32.HI UR6, URZ, 0x1, UR4 ;  /* 0x00000001ff067899 */ /* 0x000fe20008011604 */
[----:B------:R-:W-:Y:S01]  /*0100*/  MOV R3, RZ ;  /* 0x000000ff00037202 */ /* 0x000fe20000000f00 */
[----:B------:R-:W-:-:S04]  /*0110*/  ULOP3.LUT UR7, UR4, 0x7, URZ, 0xc0, !UPT ;  /* 0x0000000704077892 */ /* 0x000fc8000f8ec0ff */
[----:B------:R-:W-:Y:S01]  /*0120*/  VIADD R4, R2, -UR6 ;  /* 0x8000000602047c36 */ /* 0x000fe20008000000 */
[----:B------:R-:W-:Y:S01]  /*0130*/  UISETP.NE.AND UP1, UPT, UR7, URZ, UPT ;  /* 0x000000ff0700728c */ /* 0x000fe2000bf25270 */
[----:B------:R-:W-:Y:S10]  /*0140*/  BRA.U !UP0, `(.L_x_1) ;  /* 0x0000000508287547 */ /* 0x000ff4000b800000 */
[----:B------:R-:W0:Y:S01]  /*0150*/  LDC.64 R8, c[0x0][0x388] ;  /* 0x0000e200ff087b82 */ /* 0x000e220000000a00 */
[----:B------:R-:W-:Y:S01]  /*0160*/  ULOP3.LUT UR4, UR4, 0x7ffffff8, URZ, 0xc0, !UPT ;  /* 0x7ffffff804047892 */ /* 0x000fe2000f8ec0ff */
[----:B------:R-:W-:Y:S01]  /*0170*/  MOV R0, RZ ;  /* 0x000000ff00007202 */ /* 0x000fe20000000f00 */
[----:B------:R-:W-:Y:S01]  /*0180*/  IMAD.MOV.U32 R5, RZ, RZ, RZ ;  /* 0x000000ffff057224 */ /* 0x000fe200078e00ff */
[----:B------:R-:W1:Y:S03]  /*0190*/  LDCU UR5, c[0x0][0x398] ;  /* 0x00007300ff0577ac */ /* 0x000e660008000800 */
[----:B------:R-:W-:-:S07]  /*01a0*/  MOV R3, UR4 ;  /* 0x0000000400037c02 */ /* 0x000fce0008000f00 */
.L_x_2:
[----:B------:R-:W-:Y:S02]  /*01b0*/  IMAD.IADD R27, R4, 0x1, R5 ;  /* 0x00000001041b7824 */ /* 0x000fe400078e0205 */
[----:B0-----:R-:W-:-:S03]  /*01c0*/  IMAD.WIDE.U32 R14, R5, 0x4, R8 ;  /* 0x00000004050e7825 */ /* 0x001fc600078e0008 */
[----:B-1----:R-:W-:-:S04]  /*01d0*/  ISETP.GE.AND P6, PT, R27, UR5, PT ;  /* 0x000000051b007c0c */ /* 0x002fc8000bfc6270 */
[----:B------:R-:W-:-:S13]  /*01e0*/  ISETP.LT.OR P6, PT, R27, RZ, P6 ;  /* 0x000000ff1b00720c */ /* 0x000fda00037c1670 */
[----:B------:R-:W0:Y:S01]  /*01f0*/  @!P6 LDC.64 R6, c[0x0][0x380] ;  /* 0x0000e000ff06eb82 */ /* 0x000e220000000a00 */
[----:B------:R-:W2:Y:S01]  /*0200*/  @!P6 LDG.E R10, desc[UR8][R14.64] ;  /* 0x000000080e0ae981 */ /* 0x000ea2000c1e1900 */
[----:B0-----:R-:W-:-:S05]  /*0210*/  @!P6 IMAD.WIDE.U32 R6, R27, 0x4, R6 ;  /* 0x000000041b06e825 */ /* 0x001fca00078e0006 */
[----:B------:R0:W2:Y:S01]  /*0220*/  @!P6 LDG.E R11, desc[UR8][R6.64] ;  /* 0x00000008060be981 */ /* 0x0000a2000c1e1900 */
[C---:B------:R-:W-:Y:S01]  /*0230*/  VIADD R17, R27.reuse, 0x2 ;  /* 0x000000021b117836 */ /* 0x040fe20000000000 */
[----:B------:R-:W-:-:S04]  /*0240*/  IADD3 R16, PT, PT, R27, 0x1, RZ ;  /* 0x000000011b107810 */ /* 0x000fc80007ffe0ff */
[C---:B------:R-:W-:Y:S02]  /*0250*/  ISETP.GE.AND P5, PT, R16.reuse, UR5, PT ;  /* 0x0000000510007c0c */ /* 0x040fe4000bfa6270 */
[C---:B------:R-:W-:Y:S02]  /*0260*/  ISETP.GE.AND P4, PT, R17.reuse, UR5, PT ;  /* 0x0000000511007c0c */ /* 0x040fe4000bf86270 */
[----:B------:R-:W-:Y:S02]  /*0270*/  ISETP.LT.OR P5, PT, R16, RZ, P5 ;  /* 0x000000ff1000720c */ /* 0x000fe40002fa1670 */
[----:B------:R-:W-:Y:S01]  /*0280*/  ISETP.LT.OR P4, PT, R17, RZ, P4 ;  /* 0x000000ff1100720c */ /* 0x000fe20002781670 */
[C---:B0-----:R-:W-:Y:S01]  /*0290*/  VIADD R6, R27.reuse, 0x4 ;  /* 0x000000041b067836 */ /* 0x041fe20000000000 */
[C---:B------:R-:W-:Y:S02]  /*02a0*/  IADD3 R23, PT, PT, R27.reuse, 0x3, RZ ;  /* 0x000000031b177810 */ /* 0x040fe40007ffe0ff */
[----:B------:R-:W-:-:S02]  /*02b0*/  IADD3 R7, PT, PT, R27, 0x5, RZ ;  /* 0x000000051b077810 */ /* 0x000fc40007ffe0ff */
[C---:B------:R-:W-:Y:S02]  /*02c0*/  ISETP.GE.AND P3, PT, R23.reuse, UR5, PT ;  /* 0x0000000517007c0c */ /* 0x040fe4000bf66270 */
[C---:B------:R-:W-:Y:S02]  /*02d0*/  ISETP.GE.AND P2, PT, R6.reuse, UR5, PT ;  /* 0x0000000506007c0c */ /* 0x040fe4000bf46270 */
[----:B------:R-:W-:Y:S01]  /*02e0*/  ISETP.LT.OR P3, PT, R23, RZ, P3 ;  /* 0x000000ff1700720c */ /* 0x000fe20001f61670 */
[----:B------:R-:W0:Y:S01]  /*02f0*/  @!P5 LDC.64 R28, c[0x0][0x380] ;  /* 0x0000e000ff1cdb82 */ /* 0x000e220000000a00 */
[----:B------:R-:W-:Y:S01]  /*0300*/  ISETP.GE.AND P1, PT, R7, UR5, PT ;  /* 0x0000000507007c0c */ /* 0x000fe2000bf26270 */
[----:B------:R-:W-:Y:S01]  /*0310*/  VIADD R25, R27, 0x6 ;  /* 0x000000061b197836 */ /* 0x000fe20000000000 */
[----:B------:R-:W-:Y:S01]  /*0320*/  ISETP.LT.OR P2, PT, R6, RZ, P2 ;  /* 0x000000ff0600720c */ /* 0x000fe20001741670 */
[----:B------:R-:W3:Y:S04]  /*0330*/  @!P5 LDG.E R24, desc[UR8][R14.64+0x4] ;  /* 0x000004080e18d981 */ /* 0x000ee8000c1e1900 */
[----:B------:R-:W1:Y:S01]  /*0340*/  @!P4 LDC.64 R20, c[0x0][0x380] ;  /* 0x0000e000ff14cb82 */ /* 0x000e620000000a00 */
[----:B------:R-:W-:-:S02]  /*0350*/  ISETP.LT.OR P1, PT, R7, RZ, P1 ;  /* 0x000000ff0700720c */ /* 0x000fc40000f21670 */
[----:B------:R-:W-:-:S04]  /*0360*/  ISETP.GE.AND P0, PT, R25, UR5, PT ;  /* 0x0000000519007c0c */ /* 0x000fc8000bf06270 */
[----:B------:R-:W-:Y:S01]  /*0370*/  ISETP.LT.OR P0, PT, R25, RZ, P0 ;  /* 0x000000ff1900720c */ /* 0x000fe20000701670 */
[----:B------:R-:W4:Y:S01]  /*0380*/  @!P3 LDC.64 R18, c[0x0][0x380] ;  /* 0x0000e000ff12bb82 */ /* 0x000f220000000a00 */
[----:B------:R-:W-:Y:S01]  /*0390*/  IADD3 R27, PT, PT, R27, 0x7, RZ ;  /* 0x000000071b1b7810 */ /* 0x000fe20007ffe0ff */
[----:B------:R-:W5:Y:S06]  /*03a0*/  @!P2 LDG.E R26, desc[UR8][R14.64+0x10] ;  /* 0x000010080e1aa981 */ /* 0x000f6c000c1e1900 */
[----:B------:R-:W4:Y:S01]  /*03b0*/  @!P2 LDC.64 R12, c[0x0][0x380] ;  /* 0x0000e000ff0cab82 */ /* 0x000f220000000a00 */
[----:B0-----:R-:W-:-:S06]  /*03c0*/  @!P5 IMAD.WIDE.U32 R28, R16, 0x4, R28 ;  /* 0x00000004101cd825 */ /* 0x001fcc00078e001c */
[----:B------:R-:W3:Y:S01]  /*03d0*/  @!P5 LDG.E R29, desc[UR8][R28.64] ;  /* 0x000000081c1dd981 */ /* 0x000ee2000c1e1900 */
[----:B-1----:R-:W-:Y:S02]  /*03e0*/  @!P4 IMAD.WIDE.U32 R20, R17, 0x4, R20 ;  /* 0x000000041114c825 */ /* 0x002fe400078e0014 */
[----:B------:R-:W0:Y:S04]  /*03f0*/  @!P0 LDC.64 R16, c[0x0][0x380] ;  /* 0x0000e000ff108b82 */ /* 0x000e280000000a00 */
[----:B------:R-:W5:Y:S01]  /*0400*/  @!P4 LDG.E R21, desc[UR8][R20.64] ;  /* 0x000000081415c981 */ /* 0x000f62000c1e1900 */
[----:B----4-:R-:W-:-:S06]  /*0410*/  @!P3 IMAD.WIDE.U32 R18, R23, 0x4, R18 ;  /* 0x000000041712b825 */ /* 0x010fcc00078e0012 */
[----:B------:R-:W4:Y:S01]  /*0420*/  @!P3 LDG.E R19, desc[UR8][R18.64] ;  /* 0x000000081213b981 */ /* 0x000f22000c1e1900 */
[----:B------:R-:W-:-:S03]  /*0430*/  @!P2 IMAD.WIDE.U32 R12, R6, 0x4, R12 ;  /* 0x00000004060ca825 */ /* 0x000fc600078e000c */
[----:B------:R-:W5:Y:S04]  /*0440*/  @!P4 LDG.E R6, desc[UR8][R14.64+0x8] ;  /* 0x000008080e06c981 */ /* 0x000f68000c1e1900 */
[----:B------:R-:W4:Y:S01]  /*0450*/  @!P2 LDG.E R13, desc[UR8][R12.64] ;  /* 0x000000080c0da981 */ /* 0x000f22000c1e1900 */
[----:B0-----:R-:W-:-:S03]  /*0460*/  @!P0 IMAD.WIDE.U32 R16, R25, 0x4, R16 ;  /* 0x0000000419108825 */ /* 0x001fc600078e0010 */
[----:B------:R-:W4:Y:S04]  /*0470*/  @!P0 LDG.E R18, desc[UR8][R14.64+0x18] ;  /* 0x000018080e128981 */ /* 0x000f28000c1e1900 */
[----:B------:R-:W4:Y:S04]  /*0480*/  @!P1 LDG.E R25, desc[UR8][R14.64+0x14] ;  /* 0x000014080e199981 */ /* 0x000f28000c1e1900 */
[----:B------:R-:W4:Y:S01]  /*0490*/  @!P0 LDG.E R17, desc[UR8][R16.64] ;  /* 0x0000000810118981 */ /* 0x000f22000c1e1900 */
[----:B--2---:R-:W-:Y:S02]  /*04a0*/  @!P6 FFMA R0, R11, R10, R0 ;  /* 0x0000000a0b00e223 */ /* 0x004fe40000000000 */
[----:B------:R-:W0:Y:S01]  /*04b0*/  @!P1 LDC.64 R10, c[0x0][0x380] ;  /* 0x0000e000ff0a9b82 */ /* 0x000e220000000a00 */
[----:B------:R-:W-:-:S04]  /*04c0*/  ISETP.GE.AND P6, PT, R27, UR5, PT ;  /* 0x000000051b007c0c */ /* 0x000fc8000bfc6270 */
[----:B------:R-:W-:-:S13]  /*04d0*/  ISETP.LT.OR P6, PT, R27, RZ, P6 ;  /* 0x000000ff1b00720c */ /* 0x000fda00037c1670 */
[----:B------:R-:W1:Y:S01]  /*04e0*/  @!P6 LDC.64 R22, c[0x0][0x380] ;  /* 0x0000e000ff16eb82 */ /* 0x000e620000000a00 */
[----:B------:R-:W2:Y:S01]  /*04f0*/  @!P6 LDG.E R20, desc[UR8][R14.64+0x1c] ;  /* 0x00001c080e14e981 */ /* 0x000ea2000c1e1900 */
[----:B0-----:R-:W-:-:S03]  /*0500*/  @!P1 IMAD.WIDE.U32 R10, R7, 0x4, R10 ;  /* 0x00000004070a9825 */ /* 0x001fc600078e000a */
[----:B------:R-:W4:Y:S04]  /*0510*/  @!P3 LDG.E R7, desc[UR8][R14.64+0xc] ;  /* 0x00000c080e07b981 */ /* 0x000f28000c1e1900 */
[----:B------:R-:W2:Y:S01]  /*0520*/  @!P1 LDG.E R11, desc[UR8][R10.64] ;  /* 0x000000080a0b9981 */ /* 0x000ea2000c1e1900 */
[----:B-1----:R-:W-:-:S06]  /*0530*/  @!P6 IMAD.WIDE.U32 R22, R27, 0x4, R22 ;  /* 0x000000041b16e825 */ /* 0x002fcc00078e0016 */
[----:B------:R-:W2:Y:S01]  /*0540*/  @!P6 LDG.E R23, desc[UR8][R22.64] ;  /* 0x000000081617e981 */ /* 0x000ea2000c1e1900 */
[----:B---3--:R-:W-:Y:S01]  /*0550*/  @!P5 FFMA R0, R29, R24, R0 ;  /* 0x000000181d00d223 */ /* 0x008fe20000000000 */
[----:B------:R-:W-:-:S03]  /*0560*/  IADD3 R5, PT, PT, R5, 0x8, RZ ;  /* 0x0000000805057810 */ /* 0x000fc60007ffe0ff */
[----:B-----5:R-:W-:-:S04]  /*0570*/  @!P4 FFMA R0, R21, R6, R0 ;  /* 0x000000061500c223 */ /* 0x020fc80000000000 */
[----:B----4-:R-:W-:-:S04]  /*0580*/  @!P3 FFMA R0, R19, R7, R0 ;  /* 0x000000071300b223 */ /* 0x010fc80000000000 */
[----:B------:R-:W-:-:S04]  /*0590*/  @!P2 FFMA R0, R13, R26, R0 ;  /* 0x0000001a0d00a223 */ /* 0x000fc80000000000 */
[----:B--2---:R-:W-:Y:S01]  /*05a0*/  @!P1 FFMA R0, R11, R25, R0 ;  /* 0x000000190b009223 */ /* 0x004fe20000000000 */
[----:B------:R-:W-:-:S03]  /*05b0*/  ISETP.NE.AND P1, PT, R5, R3, PT ;  /* 0x000000030500720c */ /* 0x000fc60003f25270 */
[----:B------:R-:W-:-:S04]  /*05c0*/  @!P0 FFMA R0, R17, R18, R0 ;  /* 0x0000001211008223 */ /* 0x000fc80000000000 */
[----:B------:R-:W-:-:S06]  /*05d0*/  @!P6 FFMA R0, R23, R20, R0 ;  /* 0x000000141700e223 */ /* 0x000fcc0000000000 */
[----:B------:R-:W-:Y:S05]  /*05e0*/  @P1 BRA `(.L_x_2) ;  /* 0xfffffff800f01947 */ /* 0x000fea000383ffff */
.L_x_1:
[----:B------:R-:W-:Y:S05]  /*05f0*/  BRA.U !UP1, `(.L_x_0) ;  /* 0x0000000509387547 */ /* 0x000fea000b800000 */
[----:B------:R-:W0:Y:S01]  /*0600*/  LDCU UR4, c[0x0][0x39c] ;  /* 0x00007380ff0477ac */ /* 0x000e220008000800 */
[----:B------:R-:W-:Y:S02]  /*0610*/  UISETP.GE.U32.AND UP0, UPT, UR7, 0x4, UPT ;  /* 0x000000040700788c */ /* 0x000fe4000bf06070 */
[----:B0-----:R-:W-:-:S04]  /*0620*/  ULOP3.LUT UR6, UR4, 0x3, URZ, 0xc0, !UPT ;  /* 0x0000000304067892 */ /* 0x001fc8000f8ec0ff */
[----:B------:R-:W-:-:S03]  /*0630*/  UISETP.NE.AND UP1, UPT, UR6, URZ, UPT ;  /* 0x000000ff0600728c */ /* 0x000fc6000bf25270 */
[----:B------:R-:W-:Y:S08]  /*0640*/  BRA.U !UP0, `(.L_x_3) ;  /* 0x00000001088c7547 */ /* 0x000ff0000b800000 */
[----:B------:R-:W-:Y:S01]  /*0650*/  IMAD.IADD R17, R4, 0x1, R3 ;  /* 0x0000000104117824 */ /* 0x000fe200078e0203 */
[----:B------:R-:W0:Y:S03]  /*0660*/  LDC.64 R8, c[0x0][0x388] ;  /* 0x0000e200ff087b82 */ /* 0x000e260000000a00 */
[C---:B------:R-:W-:Y:S01]  /*0670*/  VIADD R5, R17.reuse, 0x3 ;  /* 0x0000000311057836 */ /* 0x040fe20000000000 */
[C---:B------:R-:W-:Y:S02]  /*0680*/  ISETP.GE.AND P0, PT, R17.reuse, UR5, PT ;  /* 0x0000000511007c0c */ /* 0x040fe4000bf06270 */
[C---:B------:R-:W-:Y:S02]  /*0690*/  IADD3 R19, PT, PT, R17.reuse, 0x1, RZ ;  /* 0x0000000111137810 */ /* 0x040fe40007ffe0ff */
[C---:B------:R-:W-:Y:S02]  /*06a0*/  IADD3 R21, PT, PT, R17.reuse, 0x2, RZ ;  /* 0x0000000211157810 */ /* 0x040fe40007ffe0ff */
[----:B------:R-:W-:-:S02]  /*06b0*/  ISETP.LT.OR P0, PT, R17, RZ, P0 ;  /* 0x000000ff1100720c */ /* 0x000fc40000701670 */
[----:B------:R-:W-:Y:S02]  /*06c0*/  ISETP.GE.AND P1, PT, R19, UR5, PT ;  /* 0x0000000513007c0c */ /* 0x000fe4000bf26270 */
[----:B------:R-:W-:Y:S02]  /*06d0*/  ISETP.GE.AND P2, PT, R21, UR5, PT ;  /* 0x0000000515007c0c */ /* 0x000fe4000bf46270 */
[----:B------:R-:W-:Y:S02]  /*06e0*/  ISETP.LT.OR P1, PT, R19, RZ, P1 ;  /* 0x000000ff1300720c */ /* 0x000fe40000f21670 */
[----:B------:R-:W-:Y:S02]  /*06f0*/  ISETP.LT.OR P2, PT, R21, RZ, P2 ;  /* 0x000000ff1500720c */ /* 0x000fe40001741670 */
[----:B------:R-:W-:-:S03]  /*0700*/  ISETP.GE.AND P3, PT, R5, UR5, PT ;  /* 0x0000000505007c0c */ /* 0x000fc6000bf66270 */
[----:B------:R-:W1:Y:S01]  /*0710*/  @!P0 LDC.64 R14, c[0x0][0x380] ;  /* 0x0000e000ff0e8b82 */ /* 0x000e620000000a00 */
[----:B------:R-:W-:Y:S01]  /*0720*/  ISETP.LT.OR P3, PT, R5, RZ, P3 ;  /* 0x000000ff0500720c */ /* 0x000fe20001f61670 */
[----:B0-----:R-:W-:-:S05]  /*0730*/  IMAD.WIDE.U32 R8, R3, 0x4, R8 ;  /* 0x0000000403087825 */ /* 0x001fca00078e0008 */
[----:B------:R-:W2:Y:S01]  /*0740*/  @!P0 LDG.E R16, desc[UR8][R8.64] ;  /* 0x0000000808108981 */ /* 0x000ea2000c1e1900 */
[----:B------:R-:W0:Y:S06]  /*0750*/  @!P1 LDC.64 R12, c[0x0][0x380] ;  /* 0x0000e000ff0c9b82 */ /* 0x000e2c0000000a00 */
[----:B------:R-:W3:Y:S02]  /*0760*/  @!P3 LDG.E R18, desc[UR8][R8.64+0xc] ;  /* 0x00000c080812b981 */ /* 0x000ee4000c1e1900 */
[----:B------:R-:W4:Y:S08]  /*0770*/  @!P2 LDC.64 R10, c[0x0][0x380] ;  /* 0x0000e000ff0aab82 */ /* 0x000f300000000a00 */
[----:B------:R-:W5:Y:S01]  /*0780*/  @!P3 LDC.64 R6, c[0x0][0x380] ;  /* 0x0000e000ff06bb82 */ /* 0x000f620000000a00 */
[----:B-1----:R-:W-:-:S02]  /*0790*/  @!P0 IMAD.WIDE.U32 R14, R17, 0x4, R14 ;  /* 0x00000004110e8825 */ /* 0x002fc400078e000e */
[----:B------:R-:W3:Y:S04]  /*07a0*/  @!P1 LDG.E R17, desc[UR8][R8.64+0x4] ;  /* 0x0000040808119981 */ /* 0x000ee8000c1e1900 */
[----:B------:R-:W2:Y:S01]  /*07b0*/  @!P0 LDG.E R15, desc[UR8][R14.64] ;  /* 0x000000080e0f8981 */ /* 0x000ea2000c1e1900 */
[----:B0-----:R-:W-:-:S06]  /*07c0*/  @!P1 IMAD.WIDE.U32 R12, R19, 0x4, R12 ;  /* 0x00000004130c9825 */ /* 0x001fcc00078e000c */
[----:B------:R-:W3:Y:S01]  /*07d0*/  @!P1 LDG.E R13, desc[UR8][R12.64] ;  /* 0x000000080c0d9981 */ /* 0x000ee2000c1e1900 */
[----:B----4-:R-:W-:-:S06]  /*07e0*/  @!P2 IMAD.WIDE.U32 R10, R21, 0x4, R10 ;  /* 0x00000004150aa825 */ /* 0x010fcc00078e000a */
[----:B------:R-:W4:Y:S01]  /*07f0*/  @!P2 LDG.E R11, desc[UR8][R10.64] ;  /* 0x000000080a0ba981 */ /* 0x000f22000c1e1900 */
[----:B-----5:R-:W-:-:S03]  /*0800*/  @!P3 IMAD.WIDE.U32 R6, R5, 0x4, R6 ;  /* 0x000000040506b825 */ /* 0x020fc600078e0006 */
[----:B------:R-:W4:Y:S04]  /*0810*/  @!P2 LDG.E R5, desc[UR8][R8.64+0x8] ;  /* 0x000008080805a981 */ /* 0x000f28000c1e1900 */
[----:B------:R-:W5:Y:S01]  /*0820*/  @!P3 LDG.E R7, desc[UR8][R6.64] ;  /* 0x000000080607b981 */ /* 0x000f62000c1e1900 */
[----:B------:R-:W-:Y:S01]  /*0830*/  IADD3 R3, PT, PT, R3, 0x4, RZ ;  /* 0x0000000403037810 */ /* 0x000fe20007ffe0ff */
[----:B--2---:R-:W-:-:S04]  /*0840*/  @!P0 FFMA R0, R15, R16, R0 ;  /* 0x000000100f008223 */ /* 0x004fc80000000000 */
[----:B---3--:R-:W-:-:S04]  /*0850*/  @!P1 FFMA R0, R13, R17, R0 ;  /* 0x000000110d009223 */ /* 0x008fc80000000000 */
[----:B----4-:R-:W-:-:S04]  /*0860*/  @!P2 FFMA R0, R11, R5, R0 ;  /* 0x000000050b00a223 */ /* 0x010fc80000000000 */
[----:B-----5:R-:W-:-:S07]  /*0870*/  @!P3 FFMA R0, R7, R18, R0 ;  /* 0x000000120700b223 */ /* 0x020fce0000000000 */
.L_x_3:
[----:B------:R-:W-:Y:S05]  /*0880*/  BRA.U !UP1, `(.L_x_0) ;  /* 0x0000000109947547 */ /* 0x000fea000b800000 */
[----:B------:R-:W-:Y:S02]  /*0890*/  UISETP.NE.AND UP0, UPT, UR6, 0x1, UPT ;  /* 0x000000010600788c */ /* 0x000fe4000bf05270 */
[----:B------:R-:W-:-:S04]  /*08a0*/  ULOP3.LUT UR4, UR4, 0x1, URZ, 0xc0, !UPT ;  /* 0x0000000104047892 */ /* 0x000fc8000f8ec0ff */
[----:B------:R-:W-:-:S03]  /*08b0*/  UISETP.NE.U32.AND UP1, UPT, UR4, 0x1, UPT ;  /* 0x000000010400788c */ /* 0x000fc6000bf25070 */
[----:B------:R-:W-:Y:S08]  /*08c0*/  BRA.U !UP0, `(.L_x_4) ;  /* 0x00000001084c7547 */ /* 0x000ff0000b800000 */
[----:B------:R-:W-:Y:S01]  /*08d0*/  IADD3 R5, PT, PT, R4, R3, RZ ;  /* 0x0000000304057210 */ /* 0x000fe20007ffe0ff */
[----:B------:R-:W0:Y:S03]  /*08e0*/  LDC.64 R6, c[0x0][0x388] ;  /* 0x0000e200ff067b82 */ /* 0x000e260000000a00 */
[C---:B------:R-:W-:Y:S01]  /*08f0*/  ISETP.GE.AND P0, PT, R5.reuse, UR5, PT ;  /* 0x0000000505007c0c */ /* 0x040fe2000bf06270 */
[----:B------:R-:W-:-:S03]  /*0900*/  VIADD R15, R5, 0x1 ;  /* 0x00000001050f7836 */ /* 0x000fc60000000000 */
[----:B------:R-:W-:Y:S02]  /*0910*/  ISETP.LT.OR P0, PT, R5, RZ, P0 ;  /* 0x000000ff0500720c */ /* 0x000fe40000701670 */
[----:B------:R-:W-:-:S04]  /*0920*/  ISETP.GE.AND P1, PT, R15, UR5, PT ;  /* 0x000000050f007c0c */ /* 0x000fc8000bf26270 */
[----:B------:R-:W-:-:S07]  /*0930*/  ISETP.LT.OR P1, PT, R15, RZ, P1 ;  /* 0x000000ff0f00720c */ /* 0x000fce0000f21670 */
[----:B------:R-:W1:Y:S01]  /*0940*/  @!P0 LDC.64 R8, c[0x0][0x380] ;  /* 0x0000e000ff088b82 */ /* 0x000e620000000a00 */
[----:B0-----:R-:W-:-:S07]  /*0950*/  IMAD.WIDE.U32 R10, R3, 0x4, R6 ;  /* 0x00000004030a7825 */ /* 0x001fce00078e0006 */
[----:B------:R-:W0:Y:S01]  /*0960*/  @!P1 LDC.64 R12, c[0x0][0x380] ;  /* 0x0000e000ff0c9b82 */ /* 0x000e220000000a00 */
[----:B-1----:R-:W-:Y:S02]  /*0970*/  @!P0 IMAD.WIDE.U32 R6, R5, 0x4, R8 ;  /* 0x0000000405068825 */ /* 0x002fe400078e0008 */
[----:B------:R-:W2:Y:S04]  /*0980*/  @!P0 LDG.E R5, desc[UR8][R10.64] ;  /* 0x000000080a058981 */ /* 0x000ea8000c1e1900 */
[----:B------:R-:W2:Y:S01]  /*0990*/  @!P0 LDG.E R7, desc[UR8][R6.64] ;  /* 0x0000000806078981 */ /* 0x000ea2000c1e1900 */
[----:B0-----:R-:W-:-:S03]  /*09a0*/  @!P1 IMAD.WIDE.U32 R8, R15, 0x4, R12 ;  /* 0x000000040f089825 */ /* 0x001fc600078e000c */
[----:B------:R-:W3:Y:S04]  /*09b0*/  @!P1 LDG.E R12, desc[UR8][R10.64+0x4] ;  /* 0x000004080a0c9981 */ /* 0x000ee8000c1e1900 */
[----:B------:R-:W3:Y:S01]  /*09c0*/  @!P1 LDG.E R9, desc[UR8][R8.64] ;  /* 0x0000000808099981 */ /* 0x000ee2000c1e1900 */
[----:B------:R-:W-:Y:S01]  /*09d0*/  IADD3 R3, PT, PT, R3, 0x2, RZ ;  /* 0x0000000203037810 */ /* 0x000fe20007ffe0ff */
[----:B--2---:R-:W-:-:S04]  /*09e0*/  @!P0 FFMA R0, R7, R5, R0 ;  /* 0x0000000507008223 */ /* 0x004fc80000000000 */
[----:B---3--:R-:W-:-:S07]  /*09f0*/  @!P1 FFMA R0, R9, R12, R0 ;  /* 0x0000000c09009223 */ /* 0x008fce0000000000 */
.L_x_4:
[----:B------:R-:W-:Y:S05]  /*0a00*/  BRA.U UP1, `(.L_x_0) ;  /* 0x0000000101347547 */ /* 0x000fea000b800000 */
[----:B------:R-:W-:Y:S01]  /*0a10*/  IADD3 R9, PT, PT, R4, R3, RZ ;  /* 0x0000000304097210 */ /* 0x000fe20007ffe0ff */
[----:B------:R-:W-:Y:S03]  /*0a20*/  BSSY.RECONVERGENT B0, `(.L_x_0) ;  /* 0x000000b000007945 */ /* 0x000fe60003800200 */
[----:B------:R-:W-:-:S04]  /*0a30*/  ISETP.GE.AND P0, PT, R9, UR5, PT ;  /* 0x0000000509007c0c */ /* 0x000fc8000bf06270 */
[----:B------:R-:W-:-:S13]  /*0a40*/  ISETP.LT.OR P0, PT, R9, RZ, P0 ;  /* 0x000000ff0900720c */ /* 0x000fda0000701670 */
[----:B------:R-:W-:Y:S05]  /*0a50*/  @P0 BRA `(.L_x_5) ;  /* 0x00000000001c0947 */ /* 0x000fea0003800000 */
[----:B------:R-:W0:Y:S08]  /*0a60*/  LDC.64 R4, c[0x0][0x380] ;  /* 0x0000e000ff047b82 */ /* 0x000e300000000a00 */
[----:B------:R-:W1:Y:S01]  /*0a70*/  LDC.64 R6, c[0x0][0x388] ;  /* 0x0000e200ff067b82 */ /* 0x000e620000000a00 */
[----:B0-----:R-:W-:-:S06]  /*0a80*/  IMAD.WIDE.U32 R4, R9, 0x4, R4 ;  /* 0x0000000409047825 */ /* 0x001fcc00078e0004 */
[----:B------:R-:W2:Y:S01]  /*0a90*/  LDG.E R5, desc[UR8][R4.64] ;  /* 0x0000000804057981 */ /* 0x000ea2000c1e1900 */
[----:B-1----:R-:W-:-:S06]  /*0aa0*/  IMAD.WIDE.U32 R6, R3, 0x4, R6 ;  /* 0x0000000403067825 */ /* 0x002fcc00078e0006 */
[----:B------:R-:W2:Y:S02]  /*0ab0*/  LDG.E R6, desc[UR8][R6.64] ;  /* 0x0000000806067981 */ /* 0x000ea4000c1e1900 */
[----:B--2---:R-:W-:-:S07]  /*0ac0*/  FFMA R0, R5, R6, R0 ;  /* 0x0000000605007223 */ /* 0x004fce0000000000 */
.L_x_5:
[----:B------:R-:W-:Y:S05]  /*0ad0*/  BSYNC.RECONVERGENT B0 ;  /* 0x0000000000007941 */ /* 0x000fea0003800200 */
.L_x_0:
[----:B------:R-:W0:Y:S02]  /*0ae0*/  LDC.64 R4, c[0x0][0x390] ;  /* 0x0000e400ff047b82 */ /* 0x000e240000000a00 */
[----:B0-----:R-:W-:-:S05]  /*0af0*/  IMAD.WIDE R2, R2, 0x4, R4 ;  /* 0x0000000402027825 */ /* 0x001fca00078e0204 */
[----:B------:R-:W-:Y:S01]  /*0b00*/  STG.E desc[UR8][R2.64], R0 ;  /* 0x0000000002007986 */ /* 0x000fe2000c101908 */
[----:B------:R-:W-:Y:S05]  /*0b10*/  EXIT ;  /* 0x000000000000794d */ /* 0x000fea0003800000 */
.L_x_6:
[----:B------:R-:W-:-:S00]  /*0b20*/  BRA `(.L_x_6) ;  /* 0xfffffffc00fc7947 */ /* 0x000fc0000383ffff */
[----:B------:R-:W-:-:S00]  /*0b30*/  NOP ;  /* 0x0000000000007918 */ /* 0x000fc00000000000 */
        /* <DEDUP_REMOVED lines=12> */
.L_x_7:


//--------------------- .nv.shared.reserved.0     --------------------------
	.section	.nv.shared.reserved.0,"aw",@nobits
	.weak		__nv_reservedSMEM_offset_0_alias
	.size		__nv_reservedSMEM_offset_0_alias, 0, 64
	.other		__nv_reservedSMEM_offset_0_alias,@"STO_CUDA_RESERVED_SHARED STV_DEFAULT"
__nv_reservedSMEM_offset_0_alias:
	.zero		0
	.zero		64


//--------------------- .nv.constant0._Z17convolutionKernelPKfS0_Pfii --------------------------
	.section	.nv.constant0._Z17convolutionKernelPKfS0_Pfii,"a",@progbits
	.sectionflags	@""
	.align	4
.nv.constant0._Z17convolutionKernelPKfS0_Pfii:
	.zero		928


//--------------------- SYMBOLS --------------------------

	.type		.nv.reservedSmem.offset0,@object
	.size		.nv.reservedSmem.offset0,0x4
